	.headerflags	@"EF_CUDA_TEXMODE_UNIFIED EF_CUDA_64BIT_ADDRESS EF_CUDA_SM80 EF_CUDA_VIRTUAL_SM(EF_CUDA_SM80)"
	.elftype	@"ET_EXEC"


//--------------------- .nv.info                  --------------------------
	.section	.nv.info,"",@"SHT_CUDA_INFO"
	.align	4


	//----- nvinfo : EIATTR_REGCOUNT
	.align		4
        /*0000*/ 	.byte	0x04, 0x2f
        /*0002*/ 	.short	(.L_2 - .L_1)
	.align		4
.L_1:
        /*0004*/ 	.word	index@(write_float_ptr)
        /*0008*/ 	.word	0x00000008


	//----- nvinfo : EIATTR_MIN_STACK_SIZE
	.align		4
.L_2:
        /*000c*/ 	.byte	0x04, 0x12
        /*000e*/ 	.short	(.L_4 - .L_3)
	.align		4
.L_3:
        /*0010*/ 	.word	index@(write_float_ptr)
        /*0014*/ 	.word	0x00000000


	//----- nvinfo : EIATTR_FRAME_SIZE
	.align		4
.L_4:
        /*0018*/ 	.byte	0x04, 0x11
        /*001a*/ 	.short	(.L_6 - .L_5)
	.align		4
.L_5:
        /*001c*/ 	.word	index@(write_float_ptr)
        /*0020*/ 	.word	0x00000000


	//----- nvinfo : EIATTR_REGCOUNT
	.align		4
.L_6:
        /*0024*/ 	.byte	0x04, 0x2f
        /*0026*/ 	.short	(.L_8 - .L_7)
	.align		4
.L_7:
        /*0028*/ 	.word	index@(write_float_value)
        /*002c*/ 	.word	0x00000008


	//----- nvinfo : EIATTR_MIN_STACK_SIZE
	.align		4
.L_8:
        /*0030*/ 	.byte	0x04, 0x12
        /*0032*/ 	.short	(.L_10 - .L_9)
	.align		4
.L_9:
        /*0034*/ 	.word	index@(write_float_value)
        /*0038*/ 	.word	0x00000000


	//----- nvinfo : EIATTR_FRAME_SIZE
	.align		4
.L_10:
        /*003c*/ 	.byte	0x04, 0x11
        /*003e*/ 	.short	(.L_12 - .L_11)
	.align		4
.L_11:
        /*0040*/ 	.word	index@(write_float_value)
        /*0044*/ 	.word	0x00000000


	//----- nvinfo : EIATTR_REGCOUNT
	.align		4
.L_12:
        /*0048*/ 	.byte	0x04, 0x2f
        /*004a*/ 	.short	(.L_14 - .L_13)
	.align		4
.L_13:
        /*004c*/ 	.word	index@(write_float_sum)
        /*0050*/ 	.word	0x0000000a


	//----- nvinfo : EIATTR_MIN_STACK_SIZE
	.align		4
.L_14:
        /*0054*/ 	.byte	0x04, 0x12
        /*0056*/ 	.short	(.L_16 - .L_15)
	.align		4
.L_15:
        /*0058*/ 	.word	index@(write_float_sum)
        /*005c*/ 	.word	0x00000000


	//----- nvinfo : EIATTR_FRAME_SIZE
	.align		4
.L_16:
        /*0060*/ 	.byte	0x04, 0x11
        /*0062*/ 	.short	(.L_18 - .L_17)
	.align		4
.L_17:
        /*0064*/ 	.word	index@(write_float_sum)
        /*0068*/ 	.word	0x00000000


	//----- nvinfo : EIATTR_MIN_STACK_SIZE
	.align		4
.L_18:
        /*006c*/ 	.byte	0x04, 0x12
        /*006e*/ 	.short	(.L_20 - .L_19)
	.align		4
.L_19:
        /*0070*/ 	.word	index@(write_float_sum)
        /*0074*/ 	.word	0x00000000


	//----- nvinfo : EIATTR_MIN_STACK_SIZE
	.align		4
.L_20:
        /*0078*/ 	.byte	0x04, 0x12
        /*007a*/ 	.short	(.L_22 - .L_21)
	.align		4
.L_21:
        /*007c*/ 	.word	index@(write_float_value)
        /*0080*/ 	.word	0x00000000


	//----- nvinfo : EIATTR_MIN_STACK_SIZE
	.align		4
.L_22:
        /*0084*/ 	.byte	0x04, 0x12
        /*0086*/ 	.short	(.L_24 - .L_23)
	.align		4
.L_23:
        /*0088*/ 	.word	index@(write_float_ptr)
        /*008c*/ 	.word	0x00000000
.L_24:


//--------------------- .nv.info.write_float_sum  --------------------------
	.section	.nv.info.write_float_sum,"",@"SHT_CUDA_INFO"
	.sectionflags	@""
	.align	4


	//----- nvinfo : EIATTR_CUDA_API_VERSION
	.align		4
        /*0000*/ 	.byte	0x04, 0x37
        /*0002*/ 	.short	(.L_26 - .L_25)
.L_25:
        /*0004*/ 	.word	0x0000007c


	//----- nvinfo : EIATTR_SW2861232_WAR
	.align		4
.L_26:
        /*0008*/ 	.byte	0x01, 0x35
	.zero		2


	//----- nvinfo : EIATTR_PARAM_CBANK
	.align		4
        /*000c*/ 	.byte	0x04, 0x0a
        /*000e*/ 	.short	(.L_28 - .L_27)
	.align		4
.L_27:
        /*0010*/ 	.word	index@(.nv.constant0.write_float_sum)
        /*0014*/ 	.short	0x0160
        /*0016*/ 	.short	0x0010


	//----- nvinfo : EIATTR_CBANK_PARAM_SIZE
	.align		4
.L_28:
        /*0018*/ 	.byte	0x03, 0x19
        /*001a*/ 	.short	0x0010


	//----- nvinfo : EIATTR_KPARAM_INFO
	.align		4
        /*001c*/ 	.byte	0x04, 0x17
        /*001e*/ 	.short	(.L_30 - .L_29)
.L_29:
        /*0020*/ 	.word	0x00000000
        /*0024*/ 	.short	0x0002
        /*0026*/ 	.short	0x000c
        /*0028*/ 	.byte	0x00, 0xf0, 0x11, 0x00


	//----- nvinfo : EIATTR_KPARAM_INFO
	.align		4
.L_30:
        /*002c*/ 	.byte	0x04, 0x17
        /*002e*/ 	.short	(.L_32 - .L_31)
.L_31:
        /*0030*/ 	.word	0x00000000
        /*0034*/ 	.short	0x0001
        /*0036*/ 	.short	0x0008
        /*0038*/ 	.byte	0x00, 0xf0, 0x09, 0x00


	//----- nvinfo : EIATTR_KPARAM_INFO
	.align		4
.L_32:
        /*003c*/ 	.byte	0x04, 0x17
        /*003e*/ 	.short	(.L_34 - .L_33)
.L_33:
        /*0040*/ 	.word	0x00000000
        /*0044*/ 	.short	0x0000
        /*0046*/ 	.short	0x0000
        /*0048*/ 	.byte	0x00, 0xf0, 0x21, 0x00


	//----- nvinfo : EIATTR_MAXREG_COUNT
	.align		4
.L_34:
        /*004c*/ 	.byte	0x03, 0x1b
        /*004e*/ 	.short	0x00ff


	//----- nvinfo : EIATTR_EXIT_INSTR_OFFSETS
	.align		4
        /*0050*/ 	.byte	0x04, 0x1c
        /*0052*/ 	.short	(.L_36 - .L_35)


	//   ....[0]....
.L_35:
        /*0054*/ 	.word	0x000000d0
.L_36:


//--------------------- .nv.info.write_float_value --------------------------
	.section	.nv.info.write_float_value,"",@"SHT_CUDA_INFO"
	.sectionflags	@""
	.align	4


	//----- nvinfo : EIATTR_CUDA_API_VERSION
	.align		4
        /*0000*/ 	.byte	0x04, 0x37
        /*0002*/ 	.short	(.L_38 - .L_37)
.L_37:
        /*0004*/ 	.word	0x0000007c


	//----- nvinfo : EIATTR_SW2861232_WAR
	.align		4
.L_38:
        /*0008*/ 	.byte	0x01, 0x35
	.zero		2


	//----- nvinfo : EIATTR_PARAM_CBANK
	.align		4
        /*000c*/ 	.byte	0x04, 0x0a
        /*000e*/ 	.short	(.L_40 - .L_39)
	.align		4
.L_39:
        /*0010*/ 	.word	index@(.nv.constant0.write_float_value)
        /*0014*/ 	.short	0x0160
        /*0016*/ 	.short	0x000c


	//----- nvinfo : EIATTR_CBANK_PARAM_SIZE
	.align		4
.L_40:
        /*0018*/ 	.byte	0x03, 0x19
        /*001a*/ 	.short	0x000c


	//----- nvinfo : EIATTR_KPARAM_INFO
	.align		4
        /*001c*/ 	.byte	0x04, 0x17
        /*001e*/ 	.short	(.L_42 - .L_41)
.L_41:
        /*0020*/ 	.word	0x00000000
        /*0024*/ 	.short	0x0001
        /*0026*/ 	.short	0x0008
        /*0028*/ 	.byte	0x00, 0xf0, 0x11, 0x00


	//----- nvinfo : EIATTR_KPARAM_INFO
	.align		4
.L_42:
        /*002c*/ 	.byte	0x04, 0x17
        /*002e*/ 	.short	(.L_44 - .L_43)
.L_43:
        /*0030*/ 	.word	0x00000000
        /*0034*/ 	.short	0x0000
        /*0036*/ 	.short	0x0000
        /*0038*/ 	.byte	0x00, 0xf0, 0x21, 0x00


	//----- nvinfo : EIATTR_MAXREG_COUNT
	.align		4
.L_44:
        /*003c*/ 	.byte	0x03, 0x1b
        /*003e*/ 	.short	0x00ff


	//----- nvinfo : EIATTR_EXIT_INSTR_OFFSETS
	.align		4
        /*0040*/ 	.byte	0x04, 0x1c
        /*0042*/ 	.short	(.L_46 - .L_45)


	//   ....[0]....
.L_45:
        /*0044*/ 	.word	0x00000060
.L_46:


//--------------------- .nv.info.write_float_ptr  --------------------------
	.section	.nv.info.write_float_ptr,"",@"SHT_CUDA_INFO"
	.sectionflags	@""
	.align	4


	//----- nvinfo : EIATTR_CUDA_API_VERSION
	.align		4
        /*0000*/ 	.byte	0x04, 0x37
        /*0002*/ 	.short	(.L_48 - .L_47)
.L_47:
        /*0004*/ 	.word	0x0000007c


	//----- nvinfo : EIATTR_SW2861232_WAR
	.align		4
.L_48:
        /*0008*/ 	.byte	0x01, 0x35
	.zero		2


	//----- nvinfo : EIATTR_PARAM_CBANK
	.align		4
        /*000c*/ 	.byte	0x04, 0x0a
        /*000e*/ 	.short	(.L_50 - .L_49)
	.align		4
.L_49:
        /*0010*/ 	.word	index@(.nv.constant0.write_float_ptr)
        /*0014*/ 	.short	0x0160
        /*0016*/ 	.short	0x0010


	//----- nvinfo : EIATTR_CBANK_PARAM_SIZE
	.align		4
.L_50:
        /*0018*/ 	.byte	0x03, 0x19
        /*001a*/ 	.short	0x0010


	//----- nvinfo : EIATTR_KPARAM_INFO
	.align		4
        /*001c*/ 	.byte	0x04, 0x17
        /*001e*/ 	.short	(.L_52 - .L_51)
.L_51:
        /*0020*/ 	.word	0x00000000
        /*0024*/ 	.short	0x0001
        /*0026*/ 	.short	0x0008
        /*0028*/ 	.byte	0x00, 0xf0, 0x21, 0x00


	//----- nvinfo : EIATTR_KPARAM_INFO
	.align		4
.L_52:
        /*002c*/ 	.byte	0x04, 0x17
        /*002e*/ 	.short	(.L_54 - .L_53)
.L_53:
        /*0030*/ 	.word	0x00000000
        /*0034*/ 	.short	0x0000
        /*0036*/ 	.short	0x0000
        /*0038*/ 	.byte	0x00, 0xf0, 0x21, 0x00


	//----- nvinfo : EIATTR_MAXREG_COUNT
	.align		4
.L_54:
        /*003c*/ 	.byte	0x03, 0x1b
        /*003e*/ 	.short	0x00ff


	//----- nvinfo : EIATTR_EXIT_INSTR_OFFSETS
	.align		4
        /*0040*/ 	.byte	0x04, 0x1c
        /*0042*/ 	.short	(.L_56 - .L_55)


	//   ....[0]....
.L_55:
        /*0044*/ 	.word	0x00000080
.L_56:


//--------------------- .nv.callgraph             --------------------------
	.section	.nv.callgraph,"",@"SHT_CUDA_CALLGRAPH"
	.align	4
	.sectionentsize	8
	.align		4
        /*0000*/ 	.word	0x00000000
	.align		4
        /*0004*/ 	.word	0xffffffff
	.align		4
        /*0008*/ 	.word	0x00000000
	.align		4
        /*000c*/ 	.word	0xfffffffe
	.align		4
        /*0010*/ 	.word	0x00000000
	.align		4
        /*0014*/ 	.word	0xfffffffd
	.align		4
        /*0018*/ 	.word	0x00000000
	.align		4
        /*001c*/ 	.word	0xfffffffc


//--------------------- .nv.rel.action            --------------------------
	.section	.nv.rel.action,"",@"SHT_CUDA_RELOCINFO"
	.align	8
	.sectionentsize	8
        /*0000*/ 	.byte	0x73, 0x00, 0x00, 0x00, 0x00, 0x00, 0x00, 0x00, 0x00, 0x00, 0x00, 0x11, 0x25, 0x00, 0x05, 0x36


//--------------------- .nv.constant4             --------------------------
	.section	.nv.constant4,"a",@progbits
	.align	8
	.align		8
.nv.constant4:
        /*0000*/ 	.dword	global_int


//--------------------- .nv.constant0.write_float_sum --------------------------
	.section	.nv.constant0.write_float_sum,"a",@progbits
	.sectionflags	@""
	.align	4
.nv.constant0.write_float_sum:
	.zero		368


//--------------------- .nv.constant0.write_float_value --------------------------
	.section	.nv.constant0.write_float_value,"a",@progbits
	.sectionflags	@""
	.align	4
.nv.constant0.write_float_value:
	.zero		364


//--------------------- .nv.constant0.write_float_ptr --------------------------
	.section	.nv.constant0.write_float_ptr,"a",@progbits
	.sectionflags	@""
	.align	4
.nv.constant0.write_float_ptr:
	.zero		368


//--------------------- .text.write_float_sum     --------------------------
	.section	.text.write_float_sum,"ax",@progbits
	.sectioninfo	@"SHI_REGISTERS=10"
	.align	128
        .global         write_float_sum
        .type           write_float_sum,@function
        .size           write_float_sum,(.L_x_3 - write_float_sum)
        .other          write_float_sum,@"STO_CUDA_ENTRY STV_DEFAULT"
write_float_sum:
.text.write_float_sum:
[----:B------:R-:W-:Y:S02]  /*0000*/  MOV R1, c[0x0][0x28] ;  /* 0x00000a0000017a02 */ /* 0x000fe40000000f00 */
[----:B------:R-:W-:Y:S01]  /*0010*/  MOV R2, c[0x4][0x0] ;  /* 0x0100000000027a02 */ /* 0x000fe20000000f00 */
[----:B------:R-:W-:Y:S01]  /*0020*/  ULDC.64 UR4, c[0x0][0x118] ;  /* 0x0000460000047ab9 */ /* 0x000fe20000000a00 */
[----:B------:R-:W-:-:S05]  /*0030*/  MOV R3, c[0x4][0x4] ;  /* 0x0100010000037a02 */ /* 0x000fca0000000f00 */
[----:B------:R-:W2:Y:S01]  /*0040*/  LDG.E R2, [R2.64] ;  /* 0x0000000402027981 */ /* 0x000ea2000c1e1900 */
[----:B------:R-:W-:Y:S01]  /*0050*/  ULDC.U16 UR6, c[0x0][0x168] ;  /* 0x00005a0000067ab9 */ /* 0x000fe20000000400 */
[----:B------:R-:W-:Y:S01]  /*0060*/  MOV R4, c[0x0][0x160] ;  /* 0x0000580000047a02 */ /* 0x000fe20000000f00 */
[----:B------:R-:W0:Y:S01]  /*0070*/  I2F.S16 R0, UR6 ;  /* 0x0000000600007d06 */ /* 0x000e220008101400 */
[----:B------:R-:W-:Y:S01]  /*0080*/  MOV R5, c[0x0][0x164] ;  /* 0x0000590000057a02 */ /* 0x000fe20000000f00 */
[----:B0-----:R-:W-:-:S06]  /*0090*/  FADD R0, R0, c[0x0][0x16c] ;  /* 0x00005b0000007621 */ /* 0x001fcc0000000000 */
[----:B--2---:R-:W0:Y:S02]  /*00a0*/  I2F R7, R2 ;  /* 0x0000000200077306 */ /* 0x004e240000201400 */
[----:B0-----:R-:W-:-:S05]  /*00b0*/  FADD R7, R0, R7 ;  /* 0x0000000700077221 */ /* 0x001fca0000000000 */
[----:B------:R-:W-:Y:S01]  /*00c0*/  STG.E [R4.64], R7 ;  /* 0x0000000704007986 */ /* 0x000fe2000c101904 */
[----:B------:R-:W-:Y:S05]  /*00d0*/  EXIT ;  /* 0x000000000000794d */ /* 0x000fea0003800000 */
.L_x_0:
[----:B------:R-:W-:-:S00]  /*00e0*/  BRA `(.L_x_0) ;  /* 0xfffffff000007947 */ /* 0x000fc0000383ffff */
[----:B------:R-:W-:-:S00]  /*00f0*/  NOP ;  /* 0x0000000000007918 */ /* 0x000fc00000000000 */
        /* <DEDUP_REMOVED lines=8> */
.L_x_3:


//--------------------- .text.write_float_value   --------------------------
	.section	.text.write_float_value,"ax",@progbits
	.sectioninfo	@"SHI_REGISTERS=8"
	.align	128
        .global         write_float_value
        .type           write_float_value,@function
        .size           write_float_value,(.L_x_4 - write_float_value)
        .other          write_float_value,@"STO_CUDA_ENTRY STV_DEFAULT"
write_float_value:
.text.write_float_value:
[----:B------:R-:W-:Y:S02]  /*0000*/  IMAD.MOV.U32 R1, RZ, RZ, c[0x0][0x28] ;  /* 0x00000a00ff017624 */ /* 0x000fe400078e00ff */
[----:B------:R-:W-:Y:S01]  /*0010*/  IMAD.MOV.U32 R5, RZ, RZ, c[0x0][0x168] ;  /* 0x00005a00ff057624 */ /* 0x000fe200078e00ff */
[----:B------:R-:W-:Y:S01]  /*0020*/  MOV R2, c[0x0][0x160] ;  /* 0x0000580000027a02 */ /* 0x000fe20000000f00 */
[----:B------:R-:W-:Y:S01]  /*0030*/  ULDC.64 UR4, c[0x0][0x118] ;  /* 0x0000460000047ab9 */ /* 0x000fe20000000a00 */
[----:B------:R-:W-:-:S05]  /*0040*/  MOV R3, c[0x0][0x164] ;  /* 0x0000590000037a02 */ /* 0x000fca0000000f00 */
[----:B------:R-:W-:Y:S01]  /*0050*/  STG.E [R2.64], R5 ;  /* 0x0000000502007986 */ /* 0x000fe2000c101904 */
[----:B------:R-:W-:Y:S05]  /*0060*/  EXIT ;  /* 0x000000000000794d */ /* 0x000fea0003800000 */
.L_x_1:
        /* <DEDUP_REMOVED lines=9> */
.L_x_4:


//--------------------- .text.write_float_ptr     --------------------------
	.section	.text.write_float_ptr,"ax",@progbits
	.sectioninfo	@"SHI_REGISTERS=8"
	.align	128
        .global         write_float_ptr
        .type           write_float_ptr,@function
        .size           write_float_ptr,(.L_x_5 - write_float_ptr)
        .other          write_float_ptr,@"STO_CUDA_ENTRY STV_DEFAULT"
write_float_ptr:
.text.write_float_ptr:
[----:B------:R-:W-:Y:S02]  /*0000*/  MOV R1, c[0x0][0x28] ;  /* 0x00000a0000017a02 */ /* 0x000fe40000000f00 */
[----:B------:R-:W-:Y:S01]  /*0010*/  IMAD.MOV.U32 R3, RZ, RZ, c[0x0][0x16c] ;  /* 0x00005b00ff037624 */ /* 0x000fe200078e00ff */
[----:B------:R-:W-:Y:S01]  /*0020*/  MOV R2, c[0x0][0x168] ;  /* 0x00005a0000027a02 */ /* 0x000fe20000000f00 */
[----:B------:R-:W-:-:S04]  /*0030*/  ULDC.64 UR4, c[0x0][0x118] ;  /* 0x0000460000047ab9 */ /* 0x000fc80000000a00 */
[----:B------:R-:W2:Y:S01]  /*0040*/  LDG.E R3, [R2.64] ;  /* 0x0000000402037981 */ /* 0x000ea2000c1e1900 */
[----:B------:R-:W-:Y:S01]  /*0050*/  MOV R4, c[0x0][0x160] ;  /* 0x0000580000047a02 */ /* 0x000fe20000000f00 */
[----:B------:R-:W-:-:S05]  /*0060*/  IMAD.MOV.U32 R5, RZ, RZ, c[0x0][0x164] ;  /* 0x00005900ff057624 */ /* 0x000fca00078e00ff */
[----:B--2---:R-:W-:Y:S01]  /*0070*/  STG.E [R4.64], R3 ;  /* 0x0000000304007986 */ /* 0x004fe2000c101904 */
[----:B------:R-:W-:Y:S05]  /*0080*/  EXIT ;  /* 0x000000000000794d */ /* 0x000fea0003800000 */
.L_x_2:
        /* <DEDUP_REMOVED lines=15> */
.L_x_5:


//--------------------- .nv.global.init           --------------------------
	.section	.nv.global.init,"aw",@progbits
	.align	4
.nv.global.init:
	.type		global_int,@object
	.size		global_int,(.L_0 - global_int)
global_int:
        /*0000*/ 	.byte	0x69, 0x00, 0x00, 0x00
.L_0:
